	.headerflags	@"EF_CUDA_TEXMODE_UNIFIED EF_CUDA_64BIT_ADDRESS EF_CUDA_ACCELERATORS EF_CUDA_SM90 EF_CUDA_VIRTUAL_SM(EF_CUDA_SM90)"
	.elftype	@"ET_EXEC"


//--------------------- .nv.info                  --------------------------
	.section	.nv.info,"",@"SHT_CUDA_INFO"
	.align	4


	//----- nvinfo : EIATTR_REGCOUNT
	.align		4
        /*0000*/ 	.byte	0x04, 0x2f
        /*0002*/ 	.short	(.L_3 - .L_2)
	.align		4
.L_2:
        /*0004*/ 	.word	index@(triton_poi_fused__native_batch_norm_legit_no_training_convolution_relu_11)
        /*0008*/ 	.word	0x00000020


	//----- nvinfo : EIATTR_MIN_STACK_SIZE
	.align		4
.L_3:
        /*000c*/ 	.byte	0x04, 0x12
        /*000e*/ 	.short	(.L_5 - .L_4)
	.align		4
.L_4:
        /*0010*/ 	.word	index@(triton_poi_fused__native_batch_norm_legit_no_training_convolution_relu_11)
        /*0014*/ 	.word	0x00000000


	//----- nvinfo : EIATTR_FRAME_SIZE
	.align		4
.L_5:
        /*0018*/ 	.byte	0x04, 0x11
        /*001a*/ 	.short	(.L_7 - .L_6)
	.align		4
.L_6:
        /*001c*/ 	.word	index@(triton_poi_fused__native_batch_norm_legit_no_training_convolution_relu_11)
        /*0020*/ 	.word	0x00000000


	//----- nvinfo : EIATTR_MIN_STACK_SIZE
	.align		4
.L_7:
        /*0024*/ 	.byte	0x04, 0x12
        /*0026*/ 	.short	(.L_9 - .L_8)
	.align		4
.L_8:
        /*0028*/ 	.word	index@(triton_poi_fused__native_batch_norm_legit_no_training_convolution_relu_11)
        /*002c*/ 	.word	0x00000000
.L_9:


//--------------------- .nv.info.triton_poi_fused__native_batch_norm_legit_no_training_convolution_relu_11 --------------------------
	.section	.nv.info.triton_poi_fused__native_batch_norm_legit_no_training_convolution_relu_11,"",@"SHT_CUDA_INFO"
	.sectionflags	@""
	.align	4


	//----- nvinfo : EIATTR_CUDA_API_VERSION
	.align		4
        /*0000*/ 	.byte	0x04, 0x37
        /*0002*/ 	.short	(.L_11 - .L_10)
.L_10:
        /*0004*/ 	.word	0x0000007c


	//----- nvinfo : EIATTR_KPARAM_INFO
	.align		4
.L_11:
        /*0008*/ 	.byte	0x04, 0x17
        /*000a*/ 	.short	(.L_13 - .L_12)
.L_12:
        /*000c*/ 	.word	0x00000000
        /*0010*/ 	.short	0x0007
        /*0012*/ 	.short	0x0038
        /*0014*/ 	.byte	0x00, 0xf0, 0x11, 0x00


	//----- nvinfo : EIATTR_KPARAM_INFO
	.align		4
.L_13:
        /*0018*/ 	.byte	0x04, 0x17
        /*001a*/ 	.short	(.L_15 - .L_14)
.L_14:
        /*001c*/ 	.word	0x00000000
        /*0020*/ 	.short	0x0006
        /*0022*/ 	.short	0x0030
        /*0024*/ 	.byte	0x00, 0xf4, 0x21, 0x00


	//----- nvinfo : EIATTR_KPARAM_INFO
	.align		4
.L_15:
        /*0028*/ 	.byte	0x04, 0x17
        /*002a*/ 	.short	(.L_17 - .L_16)
.L_16:
        /*002c*/ 	.word	0x00000000
        /*0030*/ 	.short	0x0005
        /*0032*/ 	.short	0x0028
        /*0034*/ 	.byte	0x00, 0xf4, 0x21, 0x00


	//----- nvinfo : EIATTR_KPARAM_INFO
	.align		4
.L_17:
        /*0038*/ 	.byte	0x04, 0x17
        /*003a*/ 	.short	(.L_19 - .L_18)
.L_18:
        /*003c*/ 	.word	0x00000000
        /*0040*/ 	.short	0x0004
        /*0042*/ 	.short	0x0020
        /*0044*/ 	.byte	0x00, 0xf4, 0x21, 0x00


	//----- nvinfo : EIATTR_KPARAM_INFO
	.align		4
.L_19:
        /*0048*/ 	.byte	0x04, 0x17
        /*004a*/ 	.short	(.L_21 - .L_20)
.L_20:
        /*004c*/ 	.word	0x00000000
        /*0050*/ 	.short	0x0003
        /*0052*/ 	.short	0x0018
        /*0054*/ 	.byte	0x00, 0xf4, 0x21, 0x00


	//----- nvinfo : EIATTR_KPARAM_INFO
	.align		4
.L_21:
        /*0058*/ 	.byte	0x04, 0x17
        /*005a*/ 	.short	(.L_23 - .L_22)
.L_22:
        /*005c*/ 	.word	0x00000000
        /*0060*/ 	.short	0x0002
        /*0062*/ 	.short	0x0010
        /*0064*/ 	.byte	0x00, 0xf4, 0x21, 0x00


	//----- nvinfo : EIATTR_KPARAM_INFO
	.align		4
.L_23:
        /*0068*/ 	.byte	0x04, 0x17
        /*006a*/ 	.short	(.L_25 - .L_24)
.L_24:
        /*006c*/ 	.word	0x00000000
        /*0070*/ 	.short	0x0001
        /*0072*/ 	.short	0x0008
        /*0074*/ 	.byte	0x00, 0xf4, 0x21, 0x00


	//----- nvinfo : EIATTR_KPARAM_INFO
	.align		4
.L_25:
        /*0078*/ 	.byte	0x04, 0x17
        /*007a*/ 	.short	(.L_27 - .L_26)
.L_26:
        /*007c*/ 	.word	0x00000000
        /*0080*/ 	.short	0x0000
        /*0082*/ 	.short	0x0000
        /*0084*/ 	.byte	0x00, 0xf4, 0x21, 0x00


	//----- nvinfo : EIATTR_SPARSE_MMA_MASK
	.align		4
.L_27:
        /*0088*/ 	.byte	0x03, 0x50
        /*008a*/ 	.short	0x0000


	//----- nvinfo : EIATTR_MAXREG_COUNT
	.align		4
        /*008c*/ 	.byte	0x03, 0x1b
        /*008e*/ 	.short	0x00ff


	//----- nvinfo : EIATTR_EXIT_INSTR_OFFSETS
	.align		4
        /*0090*/ 	.byte	0x04, 0x1c
        /*0092*/ 	.short	(.L_29 - .L_28)


	//   ....[0]....
.L_28:
        /*0094*/ 	.word	0x000007b0


	//----- nvinfo : EIATTR_REQNTID
	.align		4
.L_29:
        /*0098*/ 	.byte	0x04, 0x10
        /*009a*/ 	.short	(.L_31 - .L_30)
.L_30:
        /*009c*/ 	.word	0x00000080
        /*00a0*/ 	.word	0x00000001
        /*00a4*/ 	.word	0x00000001


	//----- nvinfo : EIATTR_CBANK_PARAM_SIZE
	.align		4
.L_31:
        /*00a8*/ 	.byte	0x03, 0x19
        /*00aa*/ 	.short	0x003c


	//----- nvinfo : EIATTR_PARAM_CBANK
	.align		4
        /*00ac*/ 	.byte	0x04, 0x0a
        /*00ae*/ 	.short	(.L_33 - .L_32)
	.align		4
.L_32:
        /*00b0*/ 	.word	index@(.nv.constant0.triton_poi_fused__native_batch_norm_legit_no_training_convolution_relu_11)
        /*00b4*/ 	.short	0x0210
        /*00b6*/ 	.short	0x003c


	//----- nvinfo : EIATTR_SW_WAR
	.align		4
.L_33:
        /*00b8*/ 	.byte	0x04, 0x36
        /*00ba*/ 	.short	(.L_35 - .L_34)
.L_34:
        /*00bc*/ 	.word	0x00000008
.L_35:


//--------------------- .nv.callgraph             --------------------------
	.section	.nv.callgraph,"",@"SHT_CUDA_CALLGRAPH"
	.align	4
	.sectionentsize	8
	.align		4
        /*0000*/ 	.word	0x00000000
	.align		4
        /*0004*/ 	.word	0xffffffff
	.align		4
        /*0008*/ 	.word	0x00000000
	.align		4
        /*000c*/ 	.word	0xfffffffe
	.align		4
        /*0010*/ 	.word	0x00000000
	.align		4
        /*0014*/ 	.word	0xfffffffd
	.align		4
        /*0018*/ 	.word	0x00000000
	.align		4
        /*001c*/ 	.word	0xfffffffc


//--------------------- .nv.constant4             --------------------------
	.section	.nv.constant4,"a",@progbits
	.align	8
	.align		8
.nv.constant4:
        /*0000*/ 	.dword	_$_str
	.align		8
        /*0008*/ 	.dword	_$_str_$_2


//--------------------- .text.triton_poi_fused__native_batch_norm_legit_no_training_convolution_relu_11 --------------------------
	.section	.text.triton_poi_fused__native_batch_norm_legit_no_training_convolution_relu_11,"ax",@progbits
	.align	128
        .global         triton_poi_fused__native_batch_norm_legit_no_training_convolution_relu_11
        .type           triton_poi_fused__native_batch_norm_legit_no_training_convolution_relu_11,@function
        .size           triton_poi_fused__native_batch_norm_legit_no_training_convolution_relu_11,(.L_x_1 - triton_poi_fused__native_batch_norm_legit_no_training_convolution_relu_11)
        .other          triton_poi_fused__native_batch_norm_legit_no_training_convolution_relu_11,@"STO_CUDA_ENTRY STV_DEFAULT"
triton_poi_fused__native_batch_norm_legit_no_training_convolution_relu_11:
.text.triton_poi_fused__native_batch_norm_legit_no_training_convolution_relu_11:
[----:B------:R-:W-:Y:S01]  /*0000*/  LDC R1, c[0x0][0x28] ;  /* 0x00000a00ff017b82 */ /* 0x000fe20000000800 */
[----:B------:R-:W1:Y:S01]  /*0010*/  S2R R0, SR_TID.X ;  /* 0x0000000000007919 */ /* 0x000e620000002100 */
[----:B------:R-:W-:-:S06]  /*0020*/  ULDC.64 UR4, c[0x0][0x208] ;  /* 0x0000820000047ab9 */ /* 0x000fcc0000000a00 */
[----:B------:R-:W2:Y:S01]  /*0030*/  LDC.64 R28, c[0x0][0x218] ;  /* 0x00008600ff1c7b82 */ /* 0x000ea20000000a00 */
[----:B------:R-:W3:Y:S07]  /*0040*/  S2R R5, SR_CTAID.X ;  /* 0x0000000000057919 */ /* 0x000eee0000002500 */
[----:B------:R-:W4:Y:S08]  /*0050*/  LDC.64 R26, c[0x0][0x220] ;  /* 0x00008800ff1a7b82 */ /* 0x000f300000000a00 */
[----:B------:R-:W5:Y:S01]  /*0060*/  LDC.64 R22, c[0x0][0x230] ;  /* 0x00008c00ff167b82 */ /* 0x000f620000000a00 */
[----:B-1----:R-:W-:-:S02]  /*0070*/  SHF.L.U32 R0, R0, 0x2, RZ ;  /* 0x0000000200007819 */ /* 0x002fc400000006ff */
[----:B---3--:R-:W-:Y:S02]  /*0080*/  SHF.R.S32.HI R3, RZ, 0x15, R5 ;  /* 0x00000015ff037819 */ /* 0x008fe40000011405 */
[----:B------:R-:W-:Y:S02]  /*0090*/  LOP3.LUT R0, R0, 0x1fc, RZ, 0xc0, !PT ;  /* 0x000001fc00007812 */ /* 0x000fe400078ec0ff */
[----:B------:R-:W-:Y:S02]  /*00a0*/  SGXT R3, R3, 0x1 ;  /* 0x000000010303781a */ /* 0x000fe40000000200 */
[----:B------:R-:W-:Y:S02]  /*00b0*/  LEA R0, R5, R0, 0xa ;  /* 0x0000000005007211 */ /* 0x000fe400078e50ff */
[----:B------:R-:W1:Y:S02]  /*00c0*/  LDC.64 R4, c[0x0][0x228] ;  /* 0x00008a00ff047b82 */ /* 0x000e640000000a00 */
[----:B------:R-:W-:-:S04]  /*00d0*/  LEA.HI R3, R3, R0, RZ, 0xc ;  /* 0x0000000003037211 */ /* 0x000fc800078f60ff */
[----:B------:R-:W-:Y:S02]  /*00e0*/  SHF.R.S32.HI R9, RZ, 0xc, R3 ;  /* 0x0000000cff097819 */ /* 0x000fe40000011403 */
[----:B------:R-:W-:Y:S02]  /*00f0*/  IADD3 R3, R3, 0x200, RZ ;  /* 0x0000020003037810 */ /* 0x000fe40007ffe0ff */
[----:B------:R-:W-:Y:S02]  /*0100*/  LEA.HI R2, R9, R9, RZ, 0x5 ;  /* 0x0000000909027211 */ /* 0x000fe400078f28ff */
[----:B------:R-:W-:Y:S02]  /*0110*/  SHF.R.S32.HI R3, RZ, 0xc, R3 ;  /* 0x0000000cff037819 */ /* 0x000fe40000011403 */
[----:B------:R-:W-:Y:S02]  /*0120*/  LOP3.LUT R2, R2, 0xffffffe0, RZ, 0xc0, !PT ;  /* 0xffffffe002027812 */ /* 0x000fe400078ec0ff */
[----:B------:R-:W-:-:S02]  /*0130*/  LEA.HI R6, R3, R3, RZ, 0x5 ;  /* 0x0000000303067211 */ /* 0x000fc400078f28ff */
[----:B------:R-:W-:Y:S02]  /*0140*/  IADD3 R9, R9, -R2, RZ ;  /* 0x8000000209097210 */ /* 0x000fe40007ffe0ff */
[----:B------:R-:W-:-:S04]  /*0150*/  LOP3.LUT R6, R6, 0xffffffe0, RZ, 0xc0, !PT ;  /* 0xffffffe006067812 */ /* 0x000fc800078ec0ff */
[----:B------:R-:W-:Y:S01]  /*0160*/  IADD3 R3, R3, -R6, RZ ;  /* 0x8000000603037210 */ /* 0x000fe20007ffe0ff */
[--C-:B-1----:R-:W-:Y:S01]  /*0170*/  IMAD.WIDE R12, R9, 0x4, R4.reuse ;  /* 0x00000004090c7825 */ /* 0x102fe200078e0204 */
[----:B------:R-:W1:Y:S03]  /*0180*/  LDC.64 R6, c[0x0][0x210] ;  /* 0x00008400ff067b82 */ /* 0x000e660000000a00 */
[----:B------:R-:W-:Y:S01]  /*0190*/  IMAD.WIDE R24, R3, 0x4, R4 ;  /* 0x0000000403187825 */ /* 0x000fe200078e0204 */
[----:B------:R-:W3:Y:S04]  /*01a0*/  LDG.E.EL R21, desc[UR4][R12.64] ;  /* 0x000000040c157981 */ /* 0x000ee8000c2e1900 */
[----:B------:R-:W5:Y:S01]  /*01b0*/  LDC.64 R4, c[0x0][0x238] ;  /* 0x00008e00ff047b82 */ /* 0x000f620000000a00 */
[----:B------:R-:W3:Y:S01]  /*01c0*/  LDG.E.EL R24, desc[UR4][R24.64] ;  /* 0x0000000418187981 */ /* 0x000ee2000c2e1900 */
[----:B--2---:R-:W-:-:S05]  /*01d0*/  IMAD.WIDE R10, R9, 0x4, R28 ;  /* 0x00000004090a7825 */ /* 0x004fca00078e021c */
[----:B------:R4:W2:Y:S01]  /*01e0*/  LDG.E.EL R19, desc[UR4][R10.64] ;  /* 0x000000040a137981 */ /* 0x0008a2000c2e1900 */
[----:B-1----:R-:W-:-:S04]  /*01f0*/  IMAD.WIDE R6, R0, 0x4, R6 ;  /* 0x0000000400067825 */ /* 0x002fc800078e0206 */
[C---:B----4-:R-:W-:Y:S01]  /*0200*/  IMAD.WIDE R10, R9.reuse, 0x4, R26 ;  /* 0x00000004090a7825 */ /* 0x050fe200078e021a */
[----:B------:R-:W2:Y:S04]  /*0210*/  LDG.E.128 R12, desc[UR4][R6.64] ;  /* 0x00000004060c7981 */ /* 0x000ea8000c1e1d00 */
[----:B------:R-:W4:Y:S01]  /*0220*/  LDG.E.EL R18, desc[UR4][R10.64] ;  /* 0x000000040a127981 */ /* 0x000f22000c2e1900 */
[----:B-----5:R-:W-:-:S04]  /*0230*/  IMAD.WIDE R16, R9, 0x4, R22 ;  /* 0x0000000409107825 */ /* 0x020fc800078e0216 */
[----:B0-----:R-:W-:Y:S02]  /*0240*/  IMAD.WIDE R8, R9, 0x4, R4 ;  /* 0x0000000409087825 */ /* 0x001fe400078e0204 */
[----:B------:R-:W5:Y:S02]  /*0250*/  LDG.E.EL R17, desc[UR4][R16.64] ;  /* 0x0000000410117981 */ /* 0x000f64000c2e1900 */
[C---:B------:R-:W-:Y:S02]  /*0260*/  IMAD.WIDE R28, R3.reuse, 0x4, R28 ;  /* 0x00000004031c7825 */ /* 0x040fe400078e021c */
[----:B------:R-:W5:Y:S02]  /*0270*/  LDG.E.EL R20, desc[UR4][R8.64] ;  /* 0x0000000408147981 */ /* 0x000f64000c2e1900 */
[C---:B------:R-:W-:Y:S02]  /*0280*/  IMAD.WIDE R26, R3.reuse, 0x4, R26 ;  /* 0x00000004031a7825 */ /* 0x040fe400078e021a */
[----:B------:R0:W5:Y:S04]  /*0290*/  LDG.E.EL R16, desc[UR4][R28.64] ;  /* 0x000000041c107981 */ /* 0x000168000c2e1900 */
[----:B------:R-:W5:Y:S01]  /*02a0*/  LDG.E.128 R8, desc[UR4][R6.64+0x800] ;  /* 0x0008000406087981 */ /* 0x000f62000c1e1d00 */
[----:B------:R-:W-:-:S03]  /*02b0*/  IMAD.WIDE R4, R3, 0x4, R4 ;  /* 0x0000000403047825 */ /* 0x000fc600078e0204 */
[----:B------:R-:W5:Y:S01]  /*02c0*/  LDG.E.EL R2, desc[UR4][R26.64] ;  /* 0x000000041a027981 */ /* 0x000f62000c2e1900 */
[----:B------:R-:W-:-:S03]  /*02d0*/  IMAD.WIDE R22, R3, 0x4, R22 ;  /* 0x0000000403167825 */ /* 0x000fc600078e0216 */
[----:B------:R-:W5:Y:S04]  /*02e0*/  LDG.E.EL R4, desc[UR4][R4.64] ;  /* 0x0000000404047981 */ /* 0x000f68000c2e1900 */
[----:B------:R1:W5:Y:S01]  /*02f0*/  LDG.E.EL R3, desc[UR4][R22.64] ;  /* 0x0000000416037981 */ /* 0x000362000c2e1900 */
[----:B---3--:R-:W-:Y:S01]  /*0300*/  FADD R21, R21, 9.9999997473787516356e-06 ;  /* 0x3727c5ac15157421 */ /* 0x008fe20000000000 */
[----:B------:R-:W-:-:S03]  /*0310*/  FADD R24, R24, 9.9999997473787516356e-06 ;  /* 0x3727c5ac18187421 */ /* 0x000fc60000000000 */
[----:B------:R-:W3:Y:S08]  /*0320*/  MUFU.SQRT R25, R21 ;  /* 0x0000001500197308 */ /* 0x000ef00000002000 */
[----:B0-----:R-:W0:Y:S01]  /*0330*/  MUFU.SQRT R28, R24 ;  /* 0x00000018001c7308 */ /* 0x001e220000002000 */
[C---:B---3--:R-:W-:Y:S02]  /*0340*/  FSETP.GT.AND P0, PT, R25.reuse, 8.50705917302346158658e+37, PT ;  /* 0x7e8000001900780b */ /* 0x048fe40003f04000 */
[----:B------:R-:W-:-:S02]  /*0350*/  FSETP.GEU.AND P2, PT, R25, 1.175494350822287508e-38, PT ;  /* 0x008000001900780b */ /* 0x000fc40003f4e000 */
[C---:B0-----:R-:W-:Y:S02]  /*0360*/  FSETP.GT.AND P1, PT, R28.reuse, 8.50705917302346158658e+37, PT ;  /* 0x7e8000001c00780b */ /* 0x041fe40003f24000 */
[----:B------:R-:W-:-:S07]  /*0370*/  FSETP.GEU.AND P3, PT, R28, 1.175494350822287508e-38, PT ;  /* 0x008000001c00780b */ /* 0x000fce0003f6e000 */
[----:B------:R-:W-:Y:S01]  /*0380*/  @P0 FMUL R25, R25, 0.25 ;  /* 0x3e80000019190820 */ /* 0x000fe20000400000 */
[----:B------:R-:W-:-:S03]  /*0390*/  HFMA2.MMA R24, -RZ, RZ, 1.625, 0 ;  /* 0x3e800000ff187435 */ /* 0x000fc600000001ff */
[----:B------:R-:W-:Y:S01]  /*03a0*/  @!P2 FMUL R25, R25, 16777216 ;  /* 0x4b8000001919a820 */ /* 0x000fe20000400000 */
[----:B------:R-:W-:-:S04]  /*03b0*/  @P1 FMUL R28, R28, 0.25 ;  /* 0x3e8000001c1c1820 */ /* 0x000fc80000400000 */
[----:B------:R-:W-:Y:S01]  /*03c0*/  @!P3 FMUL R28, R28, 16777216 ;  /* 0x4b8000001c1cb820 */ /* 0x000fe20000400000 */
[----:B------:R-:W0:Y:S01]  /*03d0*/  MUFU.RCP R25, R25 ;  /* 0x0000001900197308 */ /* 0x000e220000001000 */
[----:B-1----:R-:W-:-:S07]  /*03e0*/  FSEL R22, R24, 1, P0 ;  /* 0x3f80000018167808 */ /* 0x002fce0000000000 */
[----:B------:R1:W3:Y:S01]  /*03f0*/  MUFU.RCP R5, R28 ;  /* 0x0000001c00057308 */ /* 0x0002e20000001000 */
[----:B------:R-:W-:Y:S01]  /*0400*/  FSEL R24, R24, 1, P1 ;  /* 0x3f80000018187808 */ /* 0x000fe20000800000 */
[----:B------:R-:W-:Y:S01]  /*0410*/  @!P2 FMUL R22, R22, 16777216 ;  /* 0x4b8000001616a820 */ /* 0x000fe20000400000 */
[--C-:B--2---:R-:W-:Y:S01]  /*0420*/  FADD R13, R13, R19.reuse ;  /* 0x000000130d0d7221 */ /* 0x104fe20000000000 */
[--C-:B------:R-:W-:Y:S01]  /*0430*/  FADD R12, R12, R19.reuse ;  /* 0x000000130c0c7221 */ /* 0x100fe20000000000 */
[--C-:B------:R-:W-:Y:S01]  /*0440*/  FADD R14, R14, R19.reuse ;  /* 0x000000130e0e7221 */ /* 0x100fe20000000000 */
[----:B------:R-:W-:Y:S01]  /*0450*/  @!P3 FMUL R24, R24, 16777216 ;  /* 0x4b8000001818b820 */ /* 0x000fe20000400000 */
[----:B------:R-:W-:Y:S01]  /*0460*/  FADD R15, R15, R19 ;  /* 0x000000130f0f7221 */ /* 0x000fe20000000000 */
[----:B0-----:R-:W-:Y:S01]  /*0470*/  FMUL R21, R25, R22 ;  /* 0x0000001619157220 */ /* 0x001fe20000400000 */
[C---:B----4-:R-:W-:Y:S01]  /*0480*/  FADD R22, -R18.reuse, R12 ;  /* 0x0000000c12167221 */ /* 0x050fe20000000100 */
[C---:B------:R-:W-:Y:S01]  /*0490*/  FADD R26, -R18.reuse, R14 ;  /* 0x0000000e121a7221 */ /* 0x040fe20000000100 */
[C---:B-1----:R-:W-:Y:S01]  /*04a0*/  FADD R28, -R18.reuse, R15 ;  /* 0x0000000f121c7221 */ /* 0x042fe20000000100 */
[----:B---3--:R-:W-:Y:S01]  /*04b0*/  FMUL R5, R5, R24 ;  /* 0x0000001805057220 */ /* 0x008fe20000400000 */
[----:B------:R-:W-:-:S02]  /*04c0*/  FADD R24, -R18, R13 ;  /* 0x0000000d12187221 */ /* 0x000fc40000000100 */
[----:B------:R-:W0:Y:S01]  /*04d0*/  LDC.64 R18, c[0x0][0x240] ;  /* 0x00009000ff127b82 */ /* 0x000e220000000a00 */
[C---:B------:R-:W-:Y:S01]  /*04e0*/  FMUL R27, R21.reuse, R22 ;  /* 0x00000016151b7220 */ /* 0x040fe20000400000 */
[C---:B------:R-:W-:Y:S01]  /*04f0*/  FMUL R24, R21.reuse, R24 ;  /* 0x0000001815187220 */ /* 0x040fe20000400000 */
[C---:B------:R-:W-:Y:S01]  /*0500*/  FMUL R23, R21.reuse, R26 ;  /* 0x0000001a15177220 */ /* 0x040fe20000400000 */
[----:B------:R-:W-:Y:S01]  /*0510*/  FMUL R25, R21, R28 ;  /* 0x0000001c15197220 */ /* 0x000fe20000400000 */
[--C-:B-----5:R-:W-:Y:S01]  /*0520*/  FADD R9, R9, R16.reuse ;  /* 0x0000001009097221 */ /* 0x120fe20000000000 */
[--C-:B------:R-:W-:Y:S01]  /*0530*/  FADD R8, R8, R16.reuse ;  /* 0x0000001008087221 */ /* 0x100fe20000000000 */
[--C-:B------:R-:W-:Y:S01]  /*0540*/  FADD R10, R10, R16.reuse ;  /* 0x000000100a0a7221 */ /* 0x100fe20000000000 */
[----:B------:R-:W-:Y:S01]  /*0550*/  FADD R11, R11, R16 ;  /* 0x000000100b0b7221 */ /* 0x000fe20000000000 */
[C-C-:B------:R-:W-:Y:S01]  /*0560*/  FFMA R22, R17.reuse, R24, R20.reuse ;  /* 0x0000001811167223 */ /* 0x140fe20000000014 */
[C-C-:B------:R-:W-:Y:S01]  /*0570*/  FFMA R21, R17.reuse, R27, R20.reuse ;  /* 0x0000001b11157223 */ /* 0x140fe20000000014 */
[C-C-:B------:R-:W-:Y:S01]  /*0580*/  FFMA R23, R17.reuse, R23, R20.reuse ;  /* 0x0000001711177223 */ /* 0x140fe20000000014 */
[----:B------:R-:W-:Y:S01]  /*0590*/  FFMA R17, R17, R25, R20 ;  /* 0x0000001911117223 */ /* 0x000fe20000000014 */
[C---:B------:R-:W-:Y:S01]  /*05a0*/  FADD R20, -R2.reuse, R9 ;  /* 0x0000000902147221 */ /* 0x040fe20000000100 */
[C---:B------:R-:W-:Y:S01]  /*05b0*/  FADD R16, -R2.reuse, R8 ;  /* 0x0000000802107221 */ /* 0x040fe20000000100 */
[C---:B------:R-:W-:Y:S01]  /*05c0*/  FADD R24, -R2.reuse, R10 ;  /* 0x0000000a02187221 */ /* 0x040fe20000000100 */
[----:B------:R-:W-:Y:S01]  /*05d0*/  FADD R2, -R2, R11 ;  /* 0x0000000b02027221 */ /* 0x000fe20000000100 */
[C---:B------:R-:W-:Y:S01]  /*05e0*/  FMUL R20, R5.reuse, R20 ;  /* 0x0000001405147220 */ /* 0x040fe20000400000 */
[C---:B------:R-:W-:Y:S01]  /*05f0*/  FMUL R29, R5.reuse, R16 ;  /* 0x00000010051d7220 */ /* 0x040fe20000400000 */
[C---:B------:R-:W-:Y:S01]  /*0600*/  FMUL R27, R5.reuse, R24 ;  /* 0x00000018051b7220 */ /* 0x040fe20000400000 */
[----:B------:R-:W-:Y:S01]  /*0610*/  FMUL R25, R5, R2 ;  /* 0x0000000205197220 */ /* 0x000fe20000400000 */
[C-C-:B------:R-:W-:Y:S01]  /*0620*/  FFMA R5, R3.reuse, R20, R4.reuse ;  /* 0x0000001403057223 */ /* 0x140fe20000000004 */
[C-C-:B------:R-:W-:Y:S01]  /*0630*/  FFMA R20, R3.reuse, R29, R4.reuse ;  /* 0x0000001d03147223 */ /* 0x140fe20000000004 */
[C-C-:B------:R-:W-:Y:S01]  /*0640*/  FFMA R24, R3.reuse, R27, R4.reuse ;  /* 0x0000001b03187223 */ /* 0x140fe20000000004 */
[----:B------:R-:W-:Y:S01]  /*0650*/  FFMA R25, R3, R25, R4 ;  /* 0x0000001903197223 */ /* 0x000fe20000000004 */
[----:B------:R-:W-:Y:S01]  /*0660*/  FSETP.GEU.AND P6, PT, R17, RZ, PT ;  /* 0x000000ff1100720b */ /* 0x000fe20003fce000 */
[----:B0-----:R-:W-:Y:S01]  /*0670*/  IMAD.WIDE R2, R0, 0x4, R18 ;  /* 0x0000000400027825 */ /* 0x001fe200078e0212 */
[----:B------:R-:W-:-:S02]  /*0680*/  FSETP.GEU.AND P0, PT, R23, RZ, PT ;  /* 0x000000ff1700720b */ /* 0x000fc40003f0e000 */
[----:B------:R-:W-:Y:S02]  /*0690*/  FSETP.GEU.AND P1, PT, R22, RZ, PT ;  /* 0x000000ff1600720b */ /* 0x000fe40003f2e000 */
[----:B------:R-:W-:Y:S02]  /*06a0*/  FSETP.GEU.AND P2, PT, R21, RZ, PT ;  /* 0x000000ff1500720b */ /* 0x000fe40003f4e000 */
[----:B------:R-:W-:Y:S02]  /*06b0*/  SEL R19, R17, RZ, P6 ;  /* 0x000000ff11137207 */ /* 0x000fe40003000000 */
[----:B------:R-:W-:Y:S02]  /*06c0*/  FSETP.GEU.AND P3, PT, R25, RZ, PT ;  /* 0x000000ff1900720b */ /* 0x000fe40003f6e000 */
[----:B------:R-:W-:Y:S02]  /*06d0*/  FSETP.GEU.AND P4, PT, R24, RZ, PT ;  /* 0x000000ff1800720b */ /* 0x000fe40003f8e000 */
[----:B------:R-:W-:-:S02]  /*06e0*/  FSETP.GEU.AND P5, PT, R5, RZ, PT ;  /* 0x000000ff0500720b */ /* 0x000fc40003fae000 */
[----:B------:R-:W-:Y:S02]  /*06f0*/  FSETP.GEU.AND P6, PT, R20, RZ, PT ;  /* 0x000000ff1400720b */ /* 0x000fe40003fce000 */
[----:B------:R-:W-:Y:S02]  /*0700*/  SEL R18, R23, RZ, P0 ;  /* 0x000000ff17127207 */ /* 0x000fe40000000000 */
[----:B------:R-:W-:Y:S02]  /*0710*/  SEL R17, R22, RZ, P1 ;  /* 0x000000ff16117207 */ /* 0x000fe40000800000 */
[----:B------:R-:W-:Y:S02]  /*0720*/  SEL R16, R21, RZ, P2 ;  /* 0x000000ff15107207 */ /* 0x000fe40001000000 */
[----:B------:R-:W-:Y:S02]  /*0730*/  SEL R23, R25, RZ, P3 ;  /* 0x000000ff19177207 */ /* 0x000fe40001800000 */
[----:B------:R-:W-:-:S02]  /*0740*/  SEL R22, R24, RZ, P4 ;  /* 0x000000ff18167207 */ /* 0x000fc40002000000 */
[----:B------:R-:W-:Y:S02]  /*0750*/  SEL R21, R5, RZ, P5 ;  /* 0x000000ff05157207 */ /* 0x000fe40002800000 */
[----:B------:R-:W-:Y:S01]  /*0760*/  SEL R20, R20, RZ, P6 ;  /* 0x000000ff14147207 */ /* 0x000fe20003000000 */
[----:B------:R-:W-:Y:S04]  /*0770*/  STG.E.128 desc[UR4][R6.64], R12 ;  /* 0x0000000c06007986 */ /* 0x000fe8000c101d04 */
[----:B------:R-:W-:Y:S04]  /*0780*/  STG.E.128 desc[UR4][R6.64+0x800], R8 ;  /* 0x0008000806007986 */ /* 0x000fe8000c101d04 */
[----:B------:R-:W-:Y:S04]  /*0790*/  STG.E.128 desc[UR4][R2.64], R16 ;  /* 0x0000001002007986 */ /* 0x000fe8000c101d04 */
[----:B------:R-:W-:Y:S01]  /*07a0*/  STG.E.128 desc[UR4][R2.64+0x800], R20 ;  /* 0x0008001402007986 */ /* 0x000fe2000c101d04 */
[----:B------:R-:W-:Y:S05]  /*07b0*/  EXIT ;  /* 0x000000000000794d */ /* 0x000fea0003800000 */
.L_x_0:
[----:B------:R-:W-:-:S00]  /*07c0*/  BRA `(.L_x_0) ;  /* 0xfffffffc00fc7947 */ /* 0x000fc0000383ffff */
[----:B------:R-:W-:-:S00]  /*07d0*/  NOP ;  /* 0x0000000000007918 */ /* 0x000fc00000000000 */
        /* <DEDUP_REMOVED lines=10> */
.L_x_1:


//--------------------- .nv.global.init           --------------------------
	.section	.nv.global.init,"aw",@progbits
.nv.global.init:
	.type		_$_str,@object
	.size		_$_str,(_$_str_$_2 - _$_str)
_$_str:
        /*0000*/ 	.byte	0x5f, 0x5f, 0x43, 0x55, 0x44, 0x41, 0x5f, 0x46, 0x54, 0x5a, 0x00
	.type		_$_str_$_2,@object
	.size		_$_str_$_2,(.L_1 - _$_str_$_2)
_$_str_$_2:
        /*000b*/ 	.byte	0x5f, 0x5f, 0x43, 0x55, 0x44, 0x41, 0x5f, 0x50, 0x52, 0x45, 0x43, 0x5f, 0x53, 0x51, 0x52, 0x54
        /*001b*/ 	.byte	0x00
.L_1:


//--------------------- .nv.constant0.triton_poi_fused__native_batch_norm_legit_no_training_convolution_relu_11 --------------------------
	.section	.nv.constant0.triton_poi_fused__native_batch_norm_legit_no_training_convolution_relu_11,"a",@progbits
	.sectionflags	@""
	.align	4
.nv.constant0.triton_poi_fused__native_batch_norm_legit_no_training_convolution_relu_11:
	.zero		588
